//
// Generated by NVIDIA NVVM Compiler
//
// Compiler Build ID: CL-36424714
// Cuda compilation tools, release 13.0, V13.0.88
// Based on NVVM 20.0.0
//

.version 9.0
.target sm_100
.address_size 64

	// .globl	_Z10radix_sortPj

.visible .entry _Z10radix_sortPj(
	.param .u64 .ptr .align 1 _Z10radix_sortPj_param_0
)
{
	.reg .pred 	%p<7>;
	.reg .b32 	%r<30>;
	.reg .b64 	%rd<11>;

	ld.param.u64 	%rd4, [_Z10radix_sortPj_param_0];
	cvta.to.global.u64 	%rd1, %rd4;
	mov.u32 	%r1, %tid.x;
	mov.u32 	%r2, %ntid.x;
	mul.wide.u32 	%rd5, %r1, 4;
	add.s64 	%rd2, %rd1, %rd5;
	add.s32 	%r3, %r2, -1;
	mul.wide.u32 	%rd6, %r3, 4;
	add.s64 	%rd3, %rd1, %rd6;
	mov.b32 	%r26, 0;
$L__BB0_1:
	setp.lt.u32 	%p1, %r2, 2;
	ld.global.u32 	%r5, [%rd2];
	shr.u32 	%r14, %r5, %r26;
	and.b32  	%r6, %r14, 1;
	st.global.u32 	[%rd2], %r6;
	bar.sync 	0;
	@%p1 bra 	$L__BB0_8;
	mov.b32 	%r28, 1;
$L__BB0_3:
	setp.lt.u32 	%p2, %r1, %r28;
	@%p2 bra 	$L__BB0_5;
	sub.s32 	%r17, %r1, %r28;
	mul.wide.u32 	%rd7, %r17, 4;
	add.s64 	%rd8, %rd1, %rd7;
	ld.global.u32 	%r29, [%rd8];
$L__BB0_5:
	setp.lt.u32 	%p3, %r1, %r28;
	bar.sync 	0;
	@%p3 bra 	$L__BB0_7;
	ld.global.u32 	%r18, [%rd2];
	add.s32 	%r19, %r18, %r29;
	st.global.u32 	[%rd2], %r19;
$L__BB0_7:
	bar.sync 	0;
	shl.b32 	%r28, %r28, 1;
	setp.lt.u32 	%p4, %r28, %r2;
	@%p4 bra 	$L__BB0_3;
$L__BB0_8:
	ld.global.u32 	%r20, [%rd2];
	ld.global.u32 	%r21, [%rd3];
	bar.sync 	0;
	setp.eq.s32 	%p5, %r6, 0;
	add.s32 	%r22, %r3, %r20;
	sub.s32 	%r23, %r22, %r21;
	sub.s32 	%r24, %r1, %r20;
	selp.b32 	%r25, %r24, %r23, %p5;
	mul.wide.u32 	%rd9, %r25, 4;
	add.s64 	%rd10, %rd1, %rd9;
	st.global.u32 	[%rd10], %r5;
	bar.sync 	0;
	add.s32 	%r26, %r26, 1;
	setp.ne.s32 	%p6, %r26, 32;
	@%p6 bra 	$L__BB0_1;
	ret;

}


// ===== COMPILED SASS (sm_100) =====

	.target	sm_100

	.elftype	@"ET_EXEC"


//--------------------- .note.nv.tkinfo           --------------------------
	.section	.note.nv.tkinfo,"",@"SHT_NOTE"
	.sectionflags	@"SHF_NOTE_NV_TKINFO"
	.tkinfo
        /*0018*/ 	.word	0x00000002
        /*0030*/ 	.string	""
        /*0030*/ 	.string	"ptxas"
        /*0030*/ 	.string	"Cuda compilation tools, release 13.0, V13.0.88"
        /*0030*/ 	.string	"Build cuda_13.0.r13.0/compiler.36424714_0"
        /*0030*/ 	.string	"-arch sm_100 -m 64 "



//--------------------- .note.nv.cuinfo           --------------------------
	.section	.note.nv.cuinfo,"",@"SHT_NOTE"
	.sectionflags	@"SHF_NOTE_NV_CUINFO"
        /*0018*/ 	.short	0x0002
        /*001a*/ 	.short	0x0064
        /*001c*/ 	.short	0x0082
	.zero		2


//--------------------- .nv.info                  --------------------------
	.section	.nv.info,"",@"SHT_CUDA_INFO"
	.align	4


	//----- nvinfo : EIATTR_REGCOUNT
	.align		4
        /*0000*/ 	.byte	0x04, 0x2f
        /*0002*/ 	.short	(.L_1 - .L_0)
	.align		4
.L_0:
        /*0004*/ 	.word	index@(_Z10radix_sortPj)
        /*0008*/ 	.word	0x00000014


	//----- nvinfo : EIATTR_FRAME_SIZE
	.align		4
.L_1:
        /*000c*/ 	.byte	0x04, 0x11
        /*000e*/ 	.short	(.L_3 - .L_2)
	.align		4
.L_2:
        /*0010*/ 	.word	index@(_Z10radix_sortPj)
        /*0014*/ 	.word	0x00000000


	//----- nvinfo : EIATTR_MIN_STACK_SIZE
	.align		4
.L_3:
        /*0018*/ 	.byte	0x04, 0x12
        /*001a*/ 	.short	(.L_5 - .L_4)
	.align		4
.L_4:
        /*001c*/ 	.word	index@(_Z10radix_sortPj)
        /*0020*/ 	.word	0x00000000
.L_5:


//--------------------- .nv.compat                --------------------------
	.section	.nv.compat,"",@"SHT_CUDA_COMPAT_INFO"
	.align	4
        /*0000*/ 	.byte	0x02, 0x09, 0x00, 0x00, 0x02, 0x02, 0x01, 0x00, 0x02, 0x05, 0x05, 0x00, 0x03, 0x07, 0x01, 0x01
        /*0010*/ 	.byte	0x02, 0x03, 0x00, 0x00, 0x02, 0x06, 0x01, 0x00, 0x04, 0x0b, 0x08, 0x00, 0x09, 0x00, 0x00, 0x00
        /*0020*/ 	.byte	0x00, 0x00, 0x00, 0x00


//--------------------- .nv.info._Z10radix_sortPj --------------------------
	.section	.nv.info._Z10radix_sortPj,"",@"SHT_CUDA_INFO"
	.sectionflags	@""
	.align	4


	//----- nvinfo : EIATTR_CUDA_API_VERSION
	.align		4
        /*0000*/ 	.byte	0x04, 0x37
        /*0002*/ 	.short	(.L_7 - .L_6)
.L_6:
        /*0004*/ 	.word	0x00000082


	//----- nvinfo : EIATTR_KPARAM_INFO
	.align		4
.L_7:
        /*0008*/ 	.byte	0x04, 0x17
        /*000a*/ 	.short	(.L_9 - .L_8)
.L_8:
        /*000c*/ 	.word	0x00000000
        /*0010*/ 	.short	0x0000
        /*0012*/ 	.short	0x0000
        /*0014*/ 	.byte	0x00, 0xf5, 0x21, 0x00


	//----- nvinfo : EIATTR_SPARSE_MMA_MASK
	.align		4
.L_9:
        /*0018*/ 	.byte	0x03, 0x50
        /*001a*/ 	.short	0x0000


	//----- nvinfo : EIATTR_MAXREG_COUNT
	.align		4
        /*001c*/ 	.byte	0x03, 0x1b
        /*001e*/ 	.short	0x00ff


	//----- nvinfo : EIATTR_NUM_BARRIERS
	.align		4
        /*0020*/ 	.byte	0x02, 0x4c
        /*0022*/ 	.byte	0x01
	.zero		1


	//----- nvinfo : EIATTR_MERCURY_ISA_VERSION
	.align		4
        /*0024*/ 	.byte	0x03, 0x5f
        /*0026*/ 	.short	0x0101


	//----- nvinfo : EIATTR_VRC_CTA_INIT_COUNT
	.align		4
        /*0028*/ 	.byte	0x02, 0x4a
	.zero		1
	.zero		1


	//----- nvinfo : EIATTR_EXIT_INSTR_OFFSETS
	.align		4
        /*002c*/ 	.byte	0x04, 0x1c
        /*002e*/ 	.short	(.L_11 - .L_10)


	//   ....[0]....
.L_10:
        /*0030*/ 	.word	0x000002b0


	//----- nvinfo : EIATTR_CBANK_PARAM_SIZE
	.align		4
.L_11:
        /*0034*/ 	.byte	0x03, 0x19
        /*0036*/ 	.short	0x0008


	//----- nvinfo : EIATTR_PARAM_CBANK
	.align		4
        /*0038*/ 	.byte	0x04, 0x0a
        /*003a*/ 	.short	(.L_13 - .L_12)
	.align		4
.L_12:
        /*003c*/ 	.word	index@(.nv.constant0._Z10radix_sortPj)
        /*0040*/ 	.short	0x0380
        /*0042*/ 	.short	0x0008


	//----- nvinfo : EIATTR_SW_WAR
	.align		4
.L_13:
        /*0044*/ 	.byte	0x04, 0x36
        /*0046*/ 	.short	(.L_15 - .L_14)
.L_14:
        /*0048*/ 	.word	0x00000008
.L_15:


//--------------------- .nv.callgraph             --------------------------
	.section	.nv.callgraph,"",@"SHT_CUDA_CALLGRAPH"
	.align	4
	.sectionentsize	8
	.align		4
        /*0000*/ 	.word	0x00000000
	.align		4
        /*0004*/ 	.word	0xffffffff
	.align		4
        /*0008*/ 	.word	0x00000000
	.align		4
        /*000c*/ 	.word	0xfffffffe
	.align		4
        /*0010*/ 	.word	0x00000000
	.align		4
        /*0014*/ 	.word	0xfffffffd
	.align		4
        /*0018*/ 	.word	0x00000000
	.align		4
        /*001c*/ 	.word	0xfffffffc


//--------------------- .text._Z10radix_sortPj    --------------------------
	.section	.text._Z10radix_sortPj,"ax",@progbits
	.align	128
        .global         _Z10radix_sortPj
        .type           _Z10radix_sortPj,@function
        .size           _Z10radix_sortPj,(.L_x_4 - _Z10radix_sortPj)
        .other          _Z10radix_sortPj,@"STO_CUDA_ENTRY STV_DEFAULT"
_Z10radix_sortPj:
.text._Z10radix_sortPj:
[----:B------:R-:W-:Y:S01]  /*0000*/  LDC R1, c[0x0][0x37c] ;  /* 0x0000df00ff017b82 */ /* 0x000fe20000000800 */
[----:B------:R-:W0:Y:S07]  /*0010*/  S2R R15, SR_TID.X ;  /* 0x00000000000f7919 */ /* 0x000e2e0000002100 */
[----:B------:R-:W1:Y:S01]  /*0020*/  LDC R12, c[0x0][0x360] ;  /* 0x0000d800ff0c7b82 */ /* 0x000e620000000800 */
[----:B------:R-:W2:Y:S01]  /*0030*/  LDCU.64 UR6, c[0x0][0x358] ;  /* 0x00006b00ff0677ac */ /* 0x000ea20008000a00 */
[----:B------:R-:W-:-:S06]  /*0040*/  UMOV UR4, URZ ;  /* 0x000000ff00047c82 */ /* 0x000fcc0008000000 */
[----:B------:R-:W0:Y:S01]  /*0050*/  LDC.64 R4, c[0x0][0x380] ;  /* 0x0000e000ff047b82 */ /* 0x000e220000000a00 */
[----:B-1----:R-:W-:Y:S02]  /*0060*/  VIADD R9, R12, 0xffffffff ;  /* 0xffffffff0c097836 */ /* 0x002fe40000000000 */
[----:B0-----:R-:W-:-:S04]  /*0070*/  IMAD.WIDE.U32 R2, R15, 0x4, R4 ;  /* 0x000000040f027825 */ /* 0x001fc800078e0004 */
[----:B--2---:R-:W-:-:S07]  /*0080*/  IMAD.WIDE.U32 R4, R9, 0x4, R4 ;  /* 0x0000000409047825 */ /* 0x004fce00078e0004 */
.L_x_2:
[----:B-1----:R-:W2:Y:S01]  /*0090*/  LDG.E R11, desc[UR6][R2.64] ;  /* 0x00000006020b7981 */ /* 0x002ea2000c1e1900 */
[----:B------:R-:W-:Y:S02]  /*00a0*/  ISETP.GE.U32.AND P0, PT, R12, 0x2, PT ;  /* 0x000000020c00780c */ /* 0x000fe40003f06070 */
[----:B--2---:R-:W-:-:S04]  /*00b0*/  SHF.R.U32.HI R0, RZ, UR4, R11 ;  /* 0x00000004ff007c19 */ /* 0x004fc8000801160b */
[----:B0-----:R-:W-:-:S05]  /*00c0*/  LOP3.LUT R17, R0, 0x1, RZ, 0xc0, !PT ;  /* 0x0000000100117812 */ /* 0x001fca00078ec0ff */
[----:B------:R0:W-:Y:S01]  /*00d0*/  STG.E desc[UR6][R2.64], R17 ;  /* 0x0000001102007986 */ /* 0x0001e2000c101906 */
[----:B------:R-:W-:Y:S06]  /*00e0*/  BAR.SYNC.DEFER_BLOCKING 0x0 ;  /* 0x0000000000007b1d */ /* 0x000fec0000010000 */
[----:B------:R-:W-:Y:S05]  /*00f0*/  @!P0 BRA `(.L_x_0) ;  /* 0x0000000000388947 */ /* 0x000fea0003800000 */
[----:B------:R-:W-:-:S05]  /*0100*/  UMOV UR5, 0x1 ;  /* 0x0000000100057882 */ /* 0x000fca0000000000 */
.L_x_1:
[----:B------:R-:W-:-:S13]  /*0110*/  ISETP.GE.U32.AND P0, PT, R15, UR5, PT ;  /* 0x000000050f007c0c */ /* 0x000fda000bf06070 */
[----:B------:R-:W1:Y:S01]  /*0120*/  @P0 LDC.64 R6, c[0x0][0x380] ;  /* 0x0000e000ff060b82 */ /* 0x000e620000000a00 */
[----:B------:R-:W-:-:S04]  /*0130*/  @P0 VIADD R13, R15, -UR5 ;  /* 0x800000050f0d0c36 */ /* 0x000fc80008000000 */
[----:B-1----:R-:W-:-:S05]  /*0140*/  @P0 IMAD.WIDE.U32 R6, R13, 0x4, R6 ;  /* 0x000000040d060825 */ /* 0x002fca00078e0006 */
[----:B------:R-:W2:Y:S01]  /*0150*/  @P0 LDG.E R8, desc[UR6][R6.64] ;  /* 0x0000000606080981 */ /* 0x000ea2000c1e1900 */
[----:B------:R-:W-:Y:S06]  /*0160*/  BAR.SYNC.DEFER_BLOCKING 0x0 ;  /* 0x0000000000007b1d */ /* 0x000fec0000010000 */
[----:B------:R-:W2:Y:S01]  /*0170*/  @P0 LDG.E R13, desc[UR6][R2.64] ;  /* 0x00000006020d0981 */ /* 0x000ea2000c1e1900 */
[----:B------:R-:W-:Y:S01]  /*0180*/  USHF.L.U32 UR5, UR5, 0x1, URZ ;  /* 0x0000000105057899 */ /* 0x000fe200080006ff */
[----:B--2---:R-:W-:-:S05]  /*0190*/  @P0 IADD3 R13, PT, PT, R8, R13, RZ ;  /* 0x0000000d080d0210 */ /* 0x004fca0007ffe0ff */
[----:B------:R1:W-:Y:S01]  /*01a0*/  @P0 STG.E desc[UR6][R2.64], R13 ;  /* 0x0000000d02000986 */ /* 0x0003e2000c101906 */
[----:B------:R-:W-:Y:S01]  /*01b0*/  BAR.SYNC.DEFER_BLOCKING 0x0 ;  /* 0x0000000000007b1d */ /* 0x000fe20000010000 */
[----:B------:R-:W-:-:S13]  /*01c0*/  ISETP.LE.U32.AND P0, PT, R12, UR5, PT ;  /* 0x000000050c007c0c */ /* 0x000fda000bf03070 */
[----:B-1----:R-:W-:Y:S05]  /*01d0*/  @!P0 BRA `(.L_x_1) ;  /* 0xfffffffc00cc8947 */ /* 0x002fea000383ffff */
.L_x_0:
[----:B------:R-:W2:Y:S01]  /*01e0*/  LDG.E R0, desc[UR6][R2.64] ;  /* 0x0000000602007981 */ /* 0x000ea2000c1e1900 */
[----:B------:R-:W1:Y:S03]  /*01f0*/  LDC.64 R6, c[0x0][0x380] ;  /* 0x0000e000ff067b82 */ /* 0x000e660000000a00 */
[----:B------:R-:W2:Y:S05]  /*0200*/  LDG.E R10, desc[UR6][R4.64] ;  /* 0x00000006040a7981 */ /* 0x000eaa000c1e1900 */
[----:B------:R-:W-:Y:S01]  /*0210*/  BAR.SYNC.DEFER_BLOCKING 0x0 ;  /* 0x0000000000007b1d */ /* 0x000fe20000010000 */
[----:B------:R-:W-:Y:S01]  /*0220*/  ISETP.NE.AND P0, PT, R17, RZ, PT ;  /* 0x000000ff1100720c */ /* 0x000fe20003f05270 */
[----:B------:R-:W-:-:S04]  /*0230*/  UIADD3 UR4, UPT, UPT, UR4, 0x1, URZ ;  /* 0x0000000104047890 */ /* 0x000fc8000fffe0ff */
[----:B------:R-:W-:Y:S01]  /*0240*/  UISETP.NE.AND UP0, UPT, UR4, 0x20, UPT ;  /* 0x000000200400788c */ /* 0x000fe2000bf05270 */
[----:B--2---:R-:W-:-:S07]  /*0250*/  IADD3 R13, PT, PT, -R10, R9, R0 ;  /* 0x000000090a0d7210 */ /* 0x004fce0007ffe100 */
[----:B------:R-:W-:-:S04]  /*0260*/  @!P0 IMAD.IADD R13, R15, 0x1, -R0 ;  /* 0x000000010f0d8824 */ /* 0x000fc800078e0a00 */
[----:B-1----:R-:W-:-:S05]  /*0270*/  IMAD.WIDE.U32 R6, R13, 0x4, R6 ;  /* 0x000000040d067825 */ /* 0x002fca00078e0006 */
[----:B------:R1:W-:Y:S01]  /*0280*/  STG.E desc[UR6][R6.64], R11 ;  /* 0x0000000b06007986 */ /* 0x0003e2000c101906 */
[----:B------:R-:W-:Y:S06]  /*0290*/  BAR.SYNC.DEFER_BLOCKING 0x0 ;  /* 0x0000000000007b1d */ /* 0x000fec0000010000 */
[----:B------:R-:W-:Y:S05]  /*02a0*/  BRA.U UP0, `(.L_x_2) ;  /* 0xfffffffd00787547 */ /* 0x000fea000b83ffff */
[----:B------:R-:W-:Y:S05]  /*02b0*/  EXIT ;  /* 0x000000000000794d */ /* 0x000fea0003800000 */
.L_x_3:
[----:B------:R-:W-:-:S00]  /*02c0*/  BRA `(.L_x_3) ;  /* 0xfffffffc00fc7947 */ /* 0x000fc0000383ffff */
[----:B------:R-:W-:-:S00]  /*02d0*/  NOP ;  /* 0x0000000000007918 */ /* 0x000fc00000000000 */
        /* <DEDUP_REMOVED lines=10> */
.L_x_4:


//--------------------- .nv.shared.reserved.0     --------------------------
	.section	.nv.shared.reserved.0,"aw",@nobits
	.weak		__nv_reservedSMEM_offset_0_alias
	.size		__nv_reservedSMEM_offset_0_alias, 0, 64
	.other		__nv_reservedSMEM_offset_0_alias,@"STO_CUDA_RESERVED_SHARED STV_DEFAULT"
__nv_reservedSMEM_offset_0_alias:
	.zero		0
	.zero		64


//--------------------- .nv.constant0._Z10radix_sortPj --------------------------
	.section	.nv.constant0._Z10radix_sortPj,"a",@progbits
	.sectionflags	@""
	.align	4
.nv.constant0._Z10radix_sortPj:
	.zero		904


//--------------------- SYMBOLS --------------------------

	.type		.nv.reservedSmem.offset0,@object
	.size		.nv.reservedSmem.offset0,0x4
